//
// Generated by NVIDIA NVVM Compiler
//
// Compiler Build ID: CL-36424714
// Cuda compilation tools, release 13.0, V13.0.88
// Based on NVVM 20.0.0
//

.version 9.0
.target sm_100
.address_size 64

	// .globl	_Z19multiply_kernel_cccPK6float2S1_PS_i

.visible .entry _Z19multiply_kernel_cccPK6float2S1_PS_i(
	.param .u64 .ptr .align 1 _Z19multiply_kernel_cccPK6float2S1_PS_i_param_0,
	.param .u64 .ptr .align 1 _Z19multiply_kernel_cccPK6float2S1_PS_i_param_1,
	.param .u64 .ptr .align 1 _Z19multiply_kernel_cccPK6float2S1_PS_i_param_2,
	.param .u32 _Z19multiply_kernel_cccPK6float2S1_PS_i_param_3
)
{
	.reg .pred 	%p<2>;
	.reg .b32 	%r<6>;
	.reg .b32 	%f<10>;
	.reg .b64 	%rd<11>;

	ld.param.u64 	%rd1, [_Z19multiply_kernel_cccPK6float2S1_PS_i_param_0];
	ld.param.u64 	%rd2, [_Z19multiply_kernel_cccPK6float2S1_PS_i_param_1];
	ld.param.u64 	%rd3, [_Z19multiply_kernel_cccPK6float2S1_PS_i_param_2];
	ld.param.u32 	%r2, [_Z19multiply_kernel_cccPK6float2S1_PS_i_param_3];
	mov.u32 	%r3, %ctaid.x;
	mov.u32 	%r4, %ntid.x;
	mov.u32 	%r5, %tid.x;
	mad.lo.s32 	%r1, %r3, %r4, %r5;
	setp.ge.s32 	%p1, %r1, %r2;
	@%p1 bra 	$L__BB0_2;
	cvta.to.global.u64 	%rd4, %rd1;
	cvta.to.global.u64 	%rd5, %rd2;
	cvta.to.global.u64 	%rd6, %rd3;
	mul.wide.s32 	%rd7, %r1, 8;
	add.s64 	%rd8, %rd4, %rd7;
	ld.global.v2.f32 	{%f1, %f2}, [%rd8];
	add.s64 	%rd9, %rd5, %rd7;
	ld.global.v2.f32 	{%f3, %f4}, [%rd9];
	mul.f32 	%f5, %f1, %f3;
	mul.f32 	%f6, %f2, %f4;
	sub.f32 	%f7, %f5, %f6;
	mul.f32 	%f8, %f2, %f3;
	fma.rn.f32 	%f9, %f4, %f1, %f8;
	add.s64 	%rd10, %rd6, %rd7;
	st.global.v2.f32 	[%rd10], {%f7, %f9};
$L__BB0_2:
	ret;

}


// ===== COMPILED SASS (sm_100) =====

	.target	sm_100

	.elftype	@"ET_EXEC"


//--------------------- .note.nv.tkinfo           --------------------------
	.section	.note.nv.tkinfo,"",@"SHT_NOTE"
	.sectionflags	@"SHF_NOTE_NV_TKINFO"
	.tkinfo
        /*0018*/ 	.word	0x00000002
        /*0030*/ 	.string	""
        /*0030*/ 	.string	"ptxas"
        /*0030*/ 	.string	"Cuda compilation tools, release 13.0, V13.0.88"
        /*0030*/ 	.string	"Build cuda_13.0.r13.0/compiler.36424714_0"
        /*0030*/ 	.string	"-arch sm_100 -m 64 "



//--------------------- .note.nv.cuinfo           --------------------------
	.section	.note.nv.cuinfo,"",@"SHT_NOTE"
	.sectionflags	@"SHF_NOTE_NV_CUINFO"
        /*0018*/ 	.short	0x0002
        /*001a*/ 	.short	0x0064
        /*001c*/ 	.short	0x0082
	.zero		2


//--------------------- .nv.info                  --------------------------
	.section	.nv.info,"",@"SHT_CUDA_INFO"
	.align	4


	//----- nvinfo : EIATTR_REGCOUNT
	.align		4
        /*0000*/ 	.byte	0x04, 0x2f
        /*0002*/ 	.short	(.L_1 - .L_0)
	.align		4
.L_0:
        /*0004*/ 	.word	index@(_Z19multiply_kernel_cccPK6float2S1_PS_i)
        /*0008*/ 	.word	0x0000000e


	//----- nvinfo : EIATTR_FRAME_SIZE
	.align		4
.L_1:
        /*000c*/ 	.byte	0x04, 0x11
        /*000e*/ 	.short	(.L_3 - .L_2)
	.align		4
.L_2:
        /*0010*/ 	.word	index@(_Z19multiply_kernel_cccPK6float2S1_PS_i)
        /*0014*/ 	.word	0x00000000


	//----- nvinfo : EIATTR_MIN_STACK_SIZE
	.align		4
.L_3:
        /*0018*/ 	.byte	0x04, 0x12
        /*001a*/ 	.short	(.L_5 - .L_4)
	.align		4
.L_4:
        /*001c*/ 	.word	index@(_Z19multiply_kernel_cccPK6float2S1_PS_i)
        /*0020*/ 	.word	0x00000000
.L_5:


//--------------------- .nv.compat                --------------------------
	.section	.nv.compat,"",@"SHT_CUDA_COMPAT_INFO"
	.align	4
        /*0000*/ 	.byte	0x02, 0x09, 0x00, 0x00, 0x02, 0x02, 0x01, 0x00, 0x02, 0x05, 0x05, 0x00, 0x03, 0x07, 0x01, 0x01
        /*0010*/ 	.byte	0x02, 0x03, 0x00, 0x00, 0x02, 0x06, 0x01, 0x00, 0x04, 0x0b, 0x08, 0x00, 0x09, 0x00, 0x00, 0x00
        /*0020*/ 	.byte	0x00, 0x00, 0x00, 0x00


//--------------------- .nv.info._Z19multiply_kernel_cccPK6float2S1_PS_i --------------------------
	.section	.nv.info._Z19multiply_kernel_cccPK6float2S1_PS_i,"",@"SHT_CUDA_INFO"
	.sectionflags	@""
	.align	4


	//----- nvinfo : EIATTR_CUDA_API_VERSION
	.align		4
        /*0000*/ 	.byte	0x04, 0x37
        /*0002*/ 	.short	(.L_7 - .L_6)
.L_6:
        /*0004*/ 	.word	0x00000082


	//----- nvinfo : EIATTR_KPARAM_INFO
	.align		4
.L_7:
        /*0008*/ 	.byte	0x04, 0x17
        /*000a*/ 	.short	(.L_9 - .L_8)
.L_8:
        /*000c*/ 	.word	0x00000000
        /*0010*/ 	.short	0x0003
        /*0012*/ 	.short	0x0018
        /*0014*/ 	.byte	0x00, 0xf0, 0x11, 0x00


	//----- nvinfo : EIATTR_KPARAM_INFO
	.align		4
.L_9:
        /*0018*/ 	.byte	0x04, 0x17
        /*001a*/ 	.short	(.L_11 - .L_10)
.L_10:
        /*001c*/ 	.word	0x00000000
        /*0020*/ 	.short	0x0002
        /*0022*/ 	.short	0x0010
        /*0024*/ 	.byte	0x00, 0xf5, 0x21, 0x00


	//----- nvinfo : EIATTR_KPARAM_INFO
	.align		4
.L_11:
        /*0028*/ 	.byte	0x04, 0x17
        /*002a*/ 	.short	(.L_13 - .L_12)
.L_12:
        /*002c*/ 	.word	0x00000000
        /*0030*/ 	.short	0x0001
        /*0032*/ 	.short	0x0008
        /*0034*/ 	.byte	0x00, 0xf5, 0x21, 0x00


	//----- nvinfo : EIATTR_KPARAM_INFO
	.align		4
.L_13:
        /*0038*/ 	.byte	0x04, 0x17
        /*003a*/ 	.short	(.L_15 - .L_14)
.L_14:
        /*003c*/ 	.word	0x00000000
        /*0040*/ 	.short	0x0000
        /*0042*/ 	.short	0x0000
        /*0044*/ 	.byte	0x00, 0xf5, 0x21, 0x00


	//----- nvinfo : EIATTR_SPARSE_MMA_MASK
	.align		4
.L_15:
        /*0048*/ 	.byte	0x03, 0x50
        /*004a*/ 	.short	0x0000


	//----- nvinfo : EIATTR_MAXREG_COUNT
	.align		4
        /*004c*/ 	.byte	0x03, 0x1b
        /*004e*/ 	.short	0x00ff


	//----- nvinfo : EIATTR_MERCURY_ISA_VERSION
	.align		4
        /*0050*/ 	.byte	0x03, 0x5f
        /*0052*/ 	.short	0x0101


	//----- nvinfo : EIATTR_VRC_CTA_INIT_COUNT
	.align		4
        /*0054*/ 	.byte	0x02, 0x4a
	.zero		1
	.zero		1


	//----- nvinfo : EIATTR_EXIT_INSTR_OFFSETS
	.align		4
        /*0058*/ 	.byte	0x04, 0x1c
        /*005a*/ 	.short	(.L_17 - .L_16)


	//   ....[0]....
.L_16:
        /*005c*/ 	.word	0x00000070


	//   ....[1]....
        /*0060*/ 	.word	0x00000160


	//----- nvinfo : EIATTR_CBANK_PARAM_SIZE
	.align		4
.L_17:
        /*0064*/ 	.byte	0x03, 0x19
        /*0066*/ 	.short	0x001c


	//----- nvinfo : EIATTR_PARAM_CBANK
	.align		4
        /*0068*/ 	.byte	0x04, 0x0a
        /*006a*/ 	.short	(.L_19 - .L_18)
	.align		4
.L_18:
        /*006c*/ 	.word	index@(.nv.constant0._Z19multiply_kernel_cccPK6float2S1_PS_i)
        /*0070*/ 	.short	0x0380
        /*0072*/ 	.short	0x001c


	//----- nvinfo : EIATTR_SW_WAR
	.align		4
.L_19:
        /*0074*/ 	.byte	0x04, 0x36
        /*0076*/ 	.short	(.L_21 - .L_20)
.L_20:
        /*0078*/ 	.word	0x00000008
.L_21:


//--------------------- .nv.callgraph             --------------------------
	.section	.nv.callgraph,"",@"SHT_CUDA_CALLGRAPH"
	.align	4
	.sectionentsize	8
	.align		4
        /*0000*/ 	.word	0x00000000
	.align		4
        /*0004*/ 	.word	0xffffffff
	.align		4
        /*0008*/ 	.word	0x00000000
	.align		4
        /*000c*/ 	.word	0xfffffffe
	.align		4
        /*0010*/ 	.word	0x00000000
	.align		4
        /*0014*/ 	.word	0xfffffffd
	.align		4
        /*0018*/ 	.word	0x00000000
	.align		4
        /*001c*/ 	.word	0xfffffffc


//--------------------- .text._Z19multiply_kernel_cccPK6float2S1_PS_i --------------------------
	.section	.text._Z19multiply_kernel_cccPK6float2S1_PS_i,"ax",@progbits
	.align	128
        .global         _Z19multiply_kernel_cccPK6float2S1_PS_i
        .type           _Z19multiply_kernel_cccPK6float2S1_PS_i,@function
        .size           _Z19multiply_kernel_cccPK6float2S1_PS_i,(.L_x_1 - _Z19multiply_kernel_cccPK6float2S1_PS_i)
        .other          _Z19multiply_kernel_cccPK6float2S1_PS_i,@"STO_CUDA_ENTRY STV_DEFAULT"
_Z19multiply_kernel_cccPK6float2S1_PS_i:
.text._Z19multiply_kernel_cccPK6float2S1_PS_i:
[----:B------:R-:W-:Y:S01]  /*0000*/  LDC R1, c[0x0][0x37c] ;  /* 0x0000df00ff017b82 */ /* 0x000fe20000000800 */
[----:B------:R-:W0:Y:S07]  /*0010*/  S2R R0, SR_TID.X ;  /* 0x0000000000007919 */ /* 0x000e2e0000002100 */
[----:B------:R-:W0:Y:S01]  /*0020*/  S2UR UR4, SR_CTAID.X ;  /* 0x00000000000479c3 */ /* 0x000e220000002500 */
[----:B------:R-:W1:Y:S07]  /*0030*/  LDCU UR5, c[0x0][0x398] ;  /* 0x00007300ff0577ac */ /* 0x000e6e0008000800 */
[----:B------:R-:W0:Y:S02]  /*0040*/  LDC R9, c[0x0][0x360] ;  /* 0x0000d800ff097b82 */ /* 0x000e240000000800 */
[----:B0-----:R-:W-:-:S05]  /*0050*/  IMAD R9, R9, UR4, R0 ;  /* 0x0000000409097c24 */ /* 0x001fca000f8e0200 */
[----:B-1----:R-:W-:-:S13]  /*0060*/  ISETP.GE.AND P0, PT, R9, UR5, PT ;  /* 0x0000000509007c0c */ /* 0x002fda000bf06270 */
[----:B------:R-:W-:Y:S05]  /*0070*/  @P0 EXIT ;  /* 0x000000000000094d */ /* 0x000fea0003800000 */
[----:B------:R-:W0:Y:S01]  /*0080*/  LDC.64 R2, c[0x0][0x380] ;  /* 0x0000e000ff027b82 */ /* 0x000e220000000a00 */
[----:B------:R-:W1:Y:S07]  /*0090*/  LDCU.64 UR4, c[0x0][0x358] ;  /* 0x00006b00ff0477ac */ /* 0x000e6e0008000a00 */
[----:B------:R-:W2:Y:S08]  /*00a0*/  LDC.64 R4, c[0x0][0x388] ;  /* 0x0000e200ff047b82 */ /* 0x000eb00000000a00 */
[----:B------:R-:W3:Y:S01]  /*00b0*/  LDC.64 R6, c[0x0][0x390] ;  /* 0x0000e400ff067b82 */ /* 0x000ee20000000a00 */
[----:B0-----:R-:W-:-:S06]  /*00c0*/  IMAD.WIDE R2, R9, 0x8, R2 ;  /* 0x0000000809027825 */ /* 0x001fcc00078e0202 */
[----:B-1----:R-:W4:Y:S01]  /*00d0*/  LDG.E.64 R2, desc[UR4][R2.64] ;  /* 0x0000000402027981 */ /* 0x002f22000c1e1b00 */
[----:B--2---:R-:W-:-:S06]  /*00e0*/  IMAD.WIDE R4, R9, 0x8, R4 ;  /* 0x0000000809047825 */ /* 0x004fcc00078e0204 */
[----:B------:R-:W4:Y:S01]  /*00f0*/  LDG.E.64 R4, desc[UR4][R4.64] ;  /* 0x0000000404047981 */ /* 0x000f22000c1e1b00 */
[----:B---3--:R-:W-:-:S04]  /*0100*/  IMAD.WIDE R6, R9, 0x8, R6 ;  /* 0x0000000809067825 */ /* 0x008fc800078e0206 */
[C---:B----4-:R-:W-:Y:S01]  /*0110*/  FMUL R11, R3.reuse, R5 ;  /* 0x00000005030b7220 */ /* 0x050fe20000400000 */
[----:B------:R-:W-:-:S03]  /*0120*/  FMUL R0, R3, R4 ;  /* 0x0000000403007220 */ /* 0x000fc60000400000 */
[C---:B------:R-:W-:Y:S01]  /*0130*/  FFMA R8, R2.reuse, R4, -R11 ;  /* 0x0000000402087223 */ /* 0x040fe2000000080b */
[----:B------:R-:W-:-:S05]  /*0140*/  FFMA R9, R2, R5, R0 ;  /* 0x0000000502097223 */ /* 0x000fca0000000000 */
[----:B------:R-:W-:Y:S01]  /*0150*/  STG.E.64 desc[UR4][R6.64], R8 ;  /* 0x0000000806007986 */ /* 0x000fe2000c101b04 */
[----:B------:R-:W-:Y:S05]  /*0160*/  EXIT ;  /* 0x000000000000794d */ /* 0x000fea0003800000 */
.L_x_0:
[----:B------:R-:W-:-:S00]  /*0170*/  BRA `(.L_x_0) ;  /* 0xfffffffc00fc7947 */ /* 0x000fc0000383ffff */
[----:B------:R-:W-:-:S00]  /*0180*/  NOP ;  /* 0x0000000000007918 */ /* 0x000fc00000000000 */
[----:B------:R-:W-:-:S00]  /*0190*/  NOP ;  /* 0x0000000000007918 */ /* 0x000fc00000000000 */
[----:B------:R-:W-:-:S00]  /*01a0*/  NOP ;  /* 0x0000000000007918 */ /* 0x000fc00000000000 */
[----:B------:R-:W-:-:S00]  /*01b0*/  NOP ;  /* 0x0000000000007918 */ /* 0x000fc00000000000 */
[----:B------:R-:W-:-:S00]  /*01c0*/  NOP ;  /* 0x0000000000007918 */ /* 0x000fc00000000000 */
[----:B------:R-:W-:-:S00]  /*01d0*/  NOP ;  /* 0x0000000000007918 */ /* 0x000fc00000000000 */
[----:B------:R-:W-:-:S00]  /*01e0*/  NOP ;  /* 0x0000000000007918 */ /* 0x000fc00000000000 */
[----:B------:R-:W-:-:S00]  /*01f0*/  NOP ;  /* 0x0000000000007918 */ /* 0x000fc00000000000 */
.L_x_1:


//--------------------- .nv.shared.reserved.0     --------------------------
	.section	.nv.shared.reserved.0,"aw",@nobits
	.weak		__nv_reservedSMEM_offset_0_alias
	.size		__nv_reservedSMEM_offset_0_alias, 0, 64
	.other		__nv_reservedSMEM_offset_0_alias,@"STO_CUDA_RESERVED_SHARED STV_DEFAULT"
__nv_reservedSMEM_offset_0_alias:
	.zero		0
	.zero		64


//--------------------- .nv.constant0._Z19multiply_kernel_cccPK6float2S1_PS_i --------------------------
	.section	.nv.constant0._Z19multiply_kernel_cccPK6float2S1_PS_i,"a",@progbits
	.sectionflags	@""
	.align	4
.nv.constant0._Z19multiply_kernel_cccPK6float2S1_PS_i:
	.zero		924


//--------------------- SYMBOLS --------------------------

	.type		.nv.reservedSmem.offset0,@object
	.size		.nv.reservedSmem.offset0,0x4
